//
// Generated by NVIDIA NVVM Compiler
//
// Compiler Build ID: CL-36424714
// Cuda compilation tools, release 13.0, V13.0.88
// Based on NVVM 20.0.0
//

.version 9.0
.target sm_100
.address_size 64

	// .globl	_Z11JuliaKerneliiiP6uchar4ff

.visible .entry _Z11JuliaKerneliiiP6uchar4ff(
	.param .u32 _Z11JuliaKerneliiiP6uchar4ff_param_0,
	.param .u32 _Z11JuliaKerneliiiP6uchar4ff_param_1,
	.param .u32 _Z11JuliaKerneliiiP6uchar4ff_param_2,
	.param .u64 .ptr .align 1 _Z11JuliaKerneliiiP6uchar4ff_param_3,
	.param .f32 _Z11JuliaKerneliiiP6uchar4ff_param_4,
	.param .f32 _Z11JuliaKerneliiiP6uchar4ff_param_5
)
{
	.reg .pred 	%p<6>;
	.reg .b32 	%r<21>;
	.reg .b32 	%f<34>;
	.reg .b64 	%rd<14>;
	.reg .b64 	%fd<31>;

	ld.param.u32 	%r5, [_Z11JuliaKerneliiiP6uchar4ff_param_0];
	ld.param.u32 	%r6, [_Z11JuliaKerneliiiP6uchar4ff_param_1];
	ld.param.u32 	%r7, [_Z11JuliaKerneliiiP6uchar4ff_param_2];
	ld.param.u64 	%rd7, [_Z11JuliaKerneliiiP6uchar4ff_param_3];
	ld.param.f32 	%f19, [_Z11JuliaKerneliiiP6uchar4ff_param_4];
	ld.param.f32 	%f20, [_Z11JuliaKerneliiiP6uchar4ff_param_5];
	mov.u32 	%r1, %tid.x;
	mov.u32 	%r2, %ctaid.x;
	cvt.rn.f64.u32 	%fd2, %r1;
	cvt.rn.f64.s32 	%fd3, %r6;
	mul.f64 	%fd4, %fd3, 0d3FE0000000000000;
	sub.f64 	%fd5, %fd2, %fd4;
	cvt.rn.f64.s32 	%fd6, %r7;
	mul.f64 	%fd7, %fd4, %fd6;
	div.rn.f64 	%fd8, %fd5, %fd7;
	cvt.rn.f32.f64 	%f32, %fd8;
	cvt.rn.f64.u32 	%fd9, %r2;
	cvt.rn.f64.s32 	%fd10, %r5;
	mul.f64 	%fd11, %fd10, 0d3FE0000000000000;
	sub.f64 	%fd12, %fd9, %fd11;
	mul.f64 	%fd13, %fd11, %fd6;
	div.rn.f64 	%fd14, %fd12, %fd13;
	cvt.rn.f32.f64 	%f33, %fd14;
	cvt.f64.f32 	%fd1, %f20;
	mov.b64 	%rd1, 255;
$L__BB0_1:
	mul.f32 	%f21, %f32, %f32;
	mul.f32 	%f22, %f33, %f33;
	sub.f32 	%f23, %f21, %f22;
	add.f32 	%f5, %f19, %f23;
	cvt.f64.f32 	%fd15, %f32;
	add.f64 	%fd16, %fd15, %fd15;
	cvt.f64.f32 	%fd17, %f33;
	fma.rn.f64 	%fd18, %fd16, %fd17, %fd1;
	cvt.rn.f32.f64 	%f6, %fd18;
	mul.f32 	%f7, %f5, %f5;
	mul.f32 	%f8, %f6, %f6;
	add.f32 	%f24, %f7, %f8;
	setp.ltu.f32 	%p1, %f24, 0f40000000;
	mov.u64 	%rd13, %rd1;
	@%p1 bra 	$L__BB0_2;
	bra.uni 	$L__BB0_6;
$L__BB0_2:
	sub.f32 	%f25, %f7, %f8;
	add.f32 	%f9, %f19, %f25;
	cvt.f64.f32 	%fd19, %f5;
	add.f64 	%fd20, %fd19, %fd19;
	cvt.f64.f32 	%fd21, %f6;
	fma.rn.f64 	%fd22, %fd20, %fd21, %fd1;
	cvt.rn.f32.f64 	%f10, %fd22;
	mul.f32 	%f11, %f9, %f9;
	mul.f32 	%f12, %f10, %f10;
	add.f32 	%f26, %f11, %f12;
	setp.ge.f32 	%p2, %f26, 0f40000000;
	@%p2 bra 	$L__BB0_5;
	sub.f32 	%f27, %f11, %f12;
	add.f32 	%f13, %f19, %f27;
	cvt.f64.f32 	%fd23, %f9;
	add.f64 	%fd24, %fd23, %fd23;
	cvt.f64.f32 	%fd25, %f10;
	fma.rn.f64 	%fd26, %fd24, %fd25, %fd1;
	cvt.rn.f32.f64 	%f14, %fd26;
	mul.f32 	%f15, %f13, %f13;
	mul.f32 	%f16, %f14, %f14;
	add.f32 	%f28, %f15, %f16;
	setp.ge.f32 	%p3, %f28, 0f40000000;
	@%p3 bra 	$L__BB0_4;
	bra.uni 	$L__BB0_8;
$L__BB0_4:
	add.s64 	%rd13, %rd1, -2;
	bra.uni 	$L__BB0_6;
$L__BB0_5:
	add.s64 	%rd13, %rd1, -1;
$L__BB0_6:
	cvt.u32.u64 	%r20, %rd13;
$L__BB0_7:
	cvta.to.global.u64 	%rd9, %rd7;
	shl.b32 	%r9, %r20, 21;
	shl.b32 	%r10, %r20, 10;
	add.s32 	%r11, %r9, %r10;
	shl.b32 	%r12, %r20, 3;
	add.s32 	%r13, %r11, %r12;
	shr.u32 	%r14, %r13, 16;
	shr.u32 	%r15, %r13, 8;
	mad.lo.s32 	%r16, %r5, %r1, %r2;
	mul.wide.s32 	%rd10, %r16, 4;
	add.s64 	%rd11, %rd9, %rd10;
	prmt.b32 	%r17, %r14, %r15, 0x3340U;
	prmt.b32 	%r18, %r12, 65535, 0x3340U;
	prmt.b32 	%r19, %r17, %r18, 0x5410U;
	st.global.u32 	[%rd11], %r19;
	ret;
$L__BB0_8:
	add.s64 	%rd13, %rd1, -3;
	setp.eq.s64 	%p4, %rd13, 0;
	mov.b32 	%r20, 0;
	@%p4 bra 	$L__BB0_7;
	sub.f32 	%f29, %f15, %f16;
	add.f32 	%f32, %f19, %f29;
	cvt.f64.f32 	%fd27, %f13;
	add.f64 	%fd28, %fd27, %fd27;
	cvt.f64.f32 	%fd29, %f14;
	fma.rn.f64 	%fd30, %fd28, %fd29, %fd1;
	cvt.rn.f32.f64 	%f33, %fd30;
	mul.f32 	%f30, %f33, %f33;
	fma.rn.f32 	%f31, %f32, %f32, %f30;
	setp.ge.f32 	%p5, %f31, 0f40000000;
	@%p5 bra 	$L__BB0_6;
	add.s64 	%rd1, %rd1, -4;
	bra.uni 	$L__BB0_1;

}


// ===== COMPILED SASS (sm_100) =====

	.target	sm_100

	.elftype	@"ET_EXEC"


//--------------------- .note.nv.tkinfo           --------------------------
	.section	.note.nv.tkinfo,"",@"SHT_NOTE"
	.sectionflags	@"SHF_NOTE_NV_TKINFO"
	.tkinfo
        /*0018*/ 	.word	0x00000002
        /*0030*/ 	.string	""
        /*0030*/ 	.string	"ptxas"
        /*0030*/ 	.string	"Cuda compilation tools, release 13.0, V13.0.88"
        /*0030*/ 	.string	"Build cuda_13.0.r13.0/compiler.36424714_0"
        /*0030*/ 	.string	"-arch sm_100 -m 64 "



//--------------------- .note.nv.cuinfo           --------------------------
	.section	.note.nv.cuinfo,"",@"SHT_NOTE"
	.sectionflags	@"SHF_NOTE_NV_CUINFO"
        /*0018*/ 	.short	0x0002
        /*001a*/ 	.short	0x0064
        /*001c*/ 	.short	0x0082
	.zero		2


//--------------------- .nv.info                  --------------------------
	.section	.nv.info,"",@"SHT_CUDA_INFO"
	.align	4


	//----- nvinfo : EIATTR_REGCOUNT
	.align		4
        /*0000*/ 	.byte	0x04, 0x2f
        /*0002*/ 	.short	(.L_1 - .L_0)
	.align		4
.L_0:
        /*0004*/ 	.word	index@(_Z11JuliaKerneliiiP6uchar4ff)
        /*0008*/ 	.word	0x0000001c


	//----- nvinfo : EIATTR_FRAME_SIZE
	.align		4
.L_1:
        /*000c*/ 	.byte	0x04, 0x11
        /*000e*/ 	.short	(.L_3 - .L_2)
	.align		4
.L_2:
        /*0010*/ 	.word	index@($__internal_0_$__cuda_sm20_div_rn_f64_full)
        /*0014*/ 	.word	0x00000000


	//----- nvinfo : EIATTR_FRAME_SIZE
	.align		4
.L_3:
        /*0018*/ 	.byte	0x04, 0x11
        /*001a*/ 	.short	(.L_5 - .L_4)
	.align		4
.L_4:
        /*001c*/ 	.word	index@(_Z11JuliaKerneliiiP6uchar4ff)
        /*0020*/ 	.word	0x00000000


	//----- nvinfo : EIATTR_MIN_STACK_SIZE
	.align		4
.L_5:
        /*0024*/ 	.byte	0x04, 0x12
        /*0026*/ 	.short	(.L_7 - .L_6)
	.align		4
.L_6:
        /*0028*/ 	.word	index@(_Z11JuliaKerneliiiP6uchar4ff)
        /*002c*/ 	.word	0x00000000
.L_7:


//--------------------- .nv.compat                --------------------------
	.section	.nv.compat,"",@"SHT_CUDA_COMPAT_INFO"
	.align	4
        /*0000*/ 	.byte	0x02, 0x09, 0x00, 0x00, 0x02, 0x02, 0x01, 0x00, 0x02, 0x05, 0x05, 0x00, 0x03, 0x07, 0x01, 0x01
        /*0010*/ 	.byte	0x02, 0x03, 0x00, 0x00, 0x02, 0x06, 0x01, 0x00, 0x04, 0x0b, 0x08, 0x00, 0x01, 0x00, 0x00, 0x00
        /*0020*/ 	.byte	0x00, 0x00, 0x00, 0x00


//--------------------- .nv.info._Z11JuliaKerneliiiP6uchar4ff --------------------------
	.section	.nv.info._Z11JuliaKerneliiiP6uchar4ff,"",@"SHT_CUDA_INFO"
	.sectionflags	@""
	.align	4


	//----- nvinfo : EIATTR_CUDA_API_VERSION
	.align		4
        /*0000*/ 	.byte	0x04, 0x37
        /*0002*/ 	.short	(.L_9 - .L_8)
.L_8:
        /*0004*/ 	.word	0x00000082


	//----- nvinfo : EIATTR_KPARAM_INFO
	.align		4
.L_9:
        /*0008*/ 	.byte	0x04, 0x17
        /*000a*/ 	.short	(.L_11 - .L_10)
.L_10:
        /*000c*/ 	.word	0x00000000
        /*0010*/ 	.short	0x0005
        /*0012*/ 	.short	0x001c
        /*0014*/ 	.byte	0x00, 0xf0, 0x11, 0x00


	//----- nvinfo : EIATTR_KPARAM_INFO
	.align		4
.L_11:
        /*0018*/ 	.byte	0x04, 0x17
        /*001a*/ 	.short	(.L_13 - .L_12)
.L_12:
        /*001c*/ 	.word	0x00000000
        /*0020*/ 	.short	0x0004
        /*0022*/ 	.short	0x0018
        /*0024*/ 	.byte	0x00, 0xf0, 0x11, 0x00


	//----- nvinfo : EIATTR_KPARAM_INFO
	.align		4
.L_13:
        /*0028*/ 	.byte	0x04, 0x17
        /*002a*/ 	.short	(.L_15 - .L_14)
.L_14:
        /*002c*/ 	.word	0x00000000
        /*0030*/ 	.short	0x0003
        /*0032*/ 	.short	0x0010
        /*0034*/ 	.byte	0x00, 0xf5, 0x21, 0x00


	//----- nvinfo : EIATTR_KPARAM_INFO
	.align		4
.L_15:
        /*0038*/ 	.byte	0x04, 0x17
        /*003a*/ 	.short	(.L_17 - .L_16)
.L_16:
        /*003c*/ 	.word	0x00000000
        /*0040*/ 	.short	0x0002
        /*0042*/ 	.short	0x0008
        /*0044*/ 	.byte	0x00, 0xf0, 0x11, 0x00


	//----- nvinfo : EIATTR_KPARAM_INFO
	.align		4
.L_17:
        /*0048*/ 	.byte	0x04, 0x17
        /*004a*/ 	.short	(.L_19 - .L_18)
.L_18:
        /*004c*/ 	.word	0x00000000
        /*0050*/ 	.short	0x0001
        /*0052*/ 	.short	0x0004
        /*0054*/ 	.byte	0x00, 0xf0, 0x11, 0x00


	//----- nvinfo : EIATTR_KPARAM_INFO
	.align		4
.L_19:
        /*0058*/ 	.byte	0x04, 0x17
        /*005a*/ 	.short	(.L_21 - .L_20)
.L_20:
        /*005c*/ 	.word	0x00000000
        /*0060*/ 	.short	0x0000
        /*0062*/ 	.short	0x0000
        /*0064*/ 	.byte	0x00, 0xf0, 0x11, 0x00


	//----- nvinfo : EIATTR_SPARSE_MMA_MASK
	.align		4
.L_21:
        /*0068*/ 	.byte	0x03, 0x50
        /*006a*/ 	.short	0x0000


	//----- nvinfo : EIATTR_MAXREG_COUNT
	.align		4
        /*006c*/ 	.byte	0x03, 0x1b
        /*006e*/ 	.short	0x00ff


	//----- nvinfo : EIATTR_MERCURY_ISA_VERSION
	.align		4
        /*0070*/ 	.byte	0x03, 0x5f
        /*0072*/ 	.short	0x0101


	//----- nvinfo : EIATTR_VRC_CTA_INIT_COUNT
	.align		4
        /*0074*/ 	.byte	0x02, 0x4a
	.zero		1
	.zero		1


	//----- nvinfo : EIATTR_EXIT_INSTR_OFFSETS
	.align		4
        /*0078*/ 	.byte	0x04, 0x1c
        /*007a*/ 	.short	(.L_23 - .L_22)


	//   ....[0]....
.L_22:
        /*007c*/ 	.word	0x00000a30


	//----- nvinfo : EIATTR_CRS_STACK_SIZE
	.align		4
.L_23:
        /*0080*/ 	.byte	0x04, 0x1e
        /*0082*/ 	.short	(.L_25 - .L_24)
.L_24:
        /*0084*/ 	.word	0x00000000


	//----- nvinfo : EIATTR_CBANK_PARAM_SIZE
	.align		4
.L_25:
        /*0088*/ 	.byte	0x03, 0x19
        /*008a*/ 	.short	0x0020


	//----- nvinfo : EIATTR_PARAM_CBANK
	.align		4
        /*008c*/ 	.byte	0x04, 0x0a
        /*008e*/ 	.short	(.L_27 - .L_26)
	.align		4
.L_26:
        /*0090*/ 	.word	index@(.nv.constant0._Z11JuliaKerneliiiP6uchar4ff)
        /*0094*/ 	.short	0x0380
        /*0096*/ 	.short	0x0020


	//----- nvinfo : EIATTR_SW_WAR
	.align		4
.L_27:
        /*0098*/ 	.byte	0x04, 0x36
        /*009a*/ 	.short	(.L_29 - .L_28)
.L_28:
        /*009c*/ 	.word	0x00000008
.L_29:


//--------------------- .nv.callgraph             --------------------------
	.section	.nv.callgraph,"",@"SHT_CUDA_CALLGRAPH"
	.align	4
	.sectionentsize	8
	.align		4
        /*0000*/ 	.word	0x00000000
	.align		4
        /*0004*/ 	.word	0xffffffff
	.align		4
        /*0008*/ 	.word	0x00000000
	.align		4
        /*000c*/ 	.word	0xfffffffe
	.align		4
        /*0010*/ 	.word	0x00000000
	.align		4
        /*0014*/ 	.word	0xfffffffd
	.align		4
        /*0018*/ 	.word	0x00000000
	.align		4
        /*001c*/ 	.word	0xfffffffc


//--------------------- .text._Z11JuliaKerneliiiP6uchar4ff --------------------------
	.section	.text._Z11JuliaKerneliiiP6uchar4ff,"ax",@progbits
	.align	128
        .global         _Z11JuliaKerneliiiP6uchar4ff
        .type           _Z11JuliaKerneliiiP6uchar4ff,@function
        .size           _Z11JuliaKerneliiiP6uchar4ff,(.L_x_15 - _Z11JuliaKerneliiiP6uchar4ff)
        .other          _Z11JuliaKerneliiiP6uchar4ff,@"STO_CUDA_ENTRY STV_DEFAULT"
_Z11JuliaKerneliiiP6uchar4ff:
.text._Z11JuliaKerneliiiP6uchar4ff:
[----:B------:R-:W-:Y:S01]  /*0000*/  LDC R1, c[0x0][0x37c] ;  /* 0x0000df00ff017b82 */ /* 0x000fe20000000800 */
[----:B------:R-:W0:Y:S01]  /*0010*/  LDCU UR4, c[0x0][0x384] ;  /* 0x00007080ff0477ac */ /* 0x000e220008000800 */
[----:B------:R-:W1:Y:S01]  /*0020*/  S2R R0, SR_TID.X ;  /* 0x0000000000007919 */ /* 0x000e620000002100 */
[----:B------:R-:W-:Y:S01]  /*0030*/  IMAD.MOV.U32 R10, RZ, RZ, 0x1 ;  /* 0x00000001ff0a7424 */ /* 0x000fe200078e00ff */
[----:B------:R-:W-:Y:S01]  /*0040*/  BSSY.RECONVERGENT B0, `(.L_x_0) ;  /* 0x000001b000007945 */ /* 0x000fe20003800200 */
[----:B------:R-:W2:Y:S01]  /*0050*/  LDCU UR5, c[0x0][0x388] ;  /* 0x00007100ff0577ac */ /* 0x000ea20008000800 */
[----:B0-----:R-:W0:Y:S02]  /*0060*/  I2F.F64 R2, UR4 ;  /* 0x0000000400027d12 */ /* 0x001e240008201c00 */
[----:B------:R-:W3:Y:S06]  /*0070*/  S2UR UR4, SR_CTAID.X ;  /* 0x00000000000479c3 */ /* 0x000eec0000002500 */
[----:B--2---:R-:W2:Y:S01]  /*0080*/  I2F.F64 R4, UR5 ;  /* 0x0000000500047d12 */ /* 0x004ea20008201c00 */
[----:B0-----:R-:W-:-:S08]  /*0090*/  DMUL R8, R2, 0.5 ;  /* 0x3fe0000002087828 */ /* 0x001fd00000000000 */
[----:B--2---:R-:W-:-:S06]  /*00a0*/  DMUL R6, R8, R4 ;  /* 0x0000000408067228 */ /* 0x004fcc0000000000 */
[----:B------:R-:W0:Y:S02]  /*00b0*/  MUFU.RCP64H R11, R7 ;  /* 0x00000007000b7308 */ /* 0x000e240000001800 */
[----:B0-----:R-:W-:-:S08]  /*00c0*/  DFMA R2, -R6, R10, 1 ;  /* 0x3ff000000602742b */ /* 0x001fd0000000010a */
[----:B------:R-:W-:Y:S02]  /*00d0*/  DFMA R12, R2, R2, R2 ;  /* 0x00000002020c722b */ /* 0x000fe40000000002 */
[----:B-1----:R-:W0:Y:S06]  /*00e0*/  I2F.F64.U32 R2, R0 ;  /* 0x0000000000027312 */ /* 0x002e2c0000201800 */
[----:B------:R-:W-:-:S08]  /*00f0*/  DFMA R12, R10, R12, R10 ;  /* 0x0000000c0a0c722b */ /* 0x000fd0000000000a */
[----:B------:R-:W-:Y:S02]  /*0100*/  DFMA R10, -R6, R12, 1 ;  /* 0x3ff00000060a742b */ /* 0x000fe4000000010c */
[----:B0-----:R-:W-:-:S06]  /*0110*/  DADD R8, R2, -R8 ;  /* 0x0000000002087229 */ /* 0x001fcc0000000808 */
[----:B------:R-:W-:-:S04]  /*0120*/  DFMA R10, R12, R10, R12 ;  /* 0x0000000a0c0a722b */ /* 0x000fc8000000000c */
[----:B------:R-:W-:-:S04]  /*0130*/  FSETP.GEU.AND P1, PT, |R9|, 6.5827683646048100446e-37, PT ;  /* 0x036000000900780b */ /* 0x000fc80003f2e200 */
[----:B------:R-:W-:-:S08]  /*0140*/  DMUL R2, R8, R10 ;  /* 0x0000000a08027228 */ /* 0x000fd00000000000 */
[----:B------:R-:W-:-:S08]  /*0150*/  DFMA R12, -R6, R2, R8 ;  /* 0x00000002060c722b */ /* 0x000fd00000000108 */
[----:B------:R-:W-:-:S10]  /*0160*/  DFMA R2, R10, R12, R2 ;  /* 0x0000000c0a02722b */ /* 0x000fd40000000002 */
[----:B------:R-:W-:-:S05]  /*0170*/  FFMA R10, RZ, R7, R3 ;  /* 0x00000007ff0a7223 */ /* 0x000fca0000000003 */
[----:B------:R-:W-:-:S13]  /*0180*/  FSETP.GT.AND P0, PT, |R10|, 1.469367938527859385e-39, PT ;  /* 0x001000000a00780b */ /* 0x000fda0003f04200 */
[----:B---3--:R-:W-:Y:S05]  /*0190*/  @P0 BRA P1, `(.L_x_1) ;  /* 0x0000000000140947 */ /* 0x008fea0000800000 */
[----:B------:R-:W-:Y:S01]  /*01a0*/  IMAD.MOV.U32 R3, RZ, RZ, R9 ;  /* 0x000000ffff037224 */ /* 0x000fe200078e0009 */
[----:B------:R-:W-:Y:S01]  /*01b0*/  MOV R14, 0x1f0 ;  /* 0x000001f0000e7802 */ /* 0x000fe20000000f00 */
[----:B------:R-:W-:Y:S02]  /*01c0*/  IMAD.MOV.U32 R2, RZ, RZ, R8 ;  /* 0x000000ffff027224 */ /* 0x000fe400078e0008 */
[----:B------:R-:W-:-:S07]  /*01d0*/  IMAD.MOV.U32 R9, RZ, RZ, R7 ;  /* 0x000000ffff097224 */ /* 0x000fce00078e0007 */
[----:B------:R-:W-:Y:S05]  /*01e0*/  CALL.REL.NOINC `($__internal_0_$__cuda_sm20_div_rn_f64_full) ;  /* 0x0000000800147944 */ /* 0x000fea0003c00000 */
.L_x_1:
[----:B------:R-:W-:Y:S05]  /*01f0*/  BSYNC.RECONVERGENT B0 ;  /* 0x0000000000007941 */ /* 0x000fea0003800200 */
.L_x_0:
[----:B------:R-:W0:Y:S01]  /*0200*/  LDCU UR5, c[0x0][0x380] ;  /* 0x00007000ff0577ac */ /* 0x000e220008000800 */
[----:B------:R-:W-:Y:S01]  /*0210*/  MOV R10, 0x1 ;  /* 0x00000001000a7802 */ /* 0x000fe20000000f00 */
[----:B0-----:R-:W0:Y:S02]  /*0220*/  I2F.F64 R6, UR5 ;  /* 0x0000000500067d12 */ /* 0x001e240008201c00 */
[----:B0-----:R-:W-:-:S08]  /*0230*/  DMUL R8, R6, 0.5 ;  /* 0x3fe0000006087828 */ /* 0x001fd00000000000 */
[----:B------:R-:W-:-:S06]  /*0240*/  DMUL R6, R4, R8 ;  /* 0x0000000804067228 */ /* 0x000fcc0000000000 */
[----:B------:R-:W0:Y:S02]  /*0250*/  MUFU.RCP64H R11, R7 ;  /* 0x00000007000b7308 */ /* 0x000e240000001800 */
[----:B0-----:R-:W-:-:S08]  /*0260*/  DFMA R4, -R6, R10, 1 ;  /* 0x3ff000000604742b */ /* 0x001fd0000000010a */
[----:B------:R-:W-:Y:S02]  /*0270*/  DFMA R12, R4, R4, R4 ;  /* 0x00000004040c722b */ /* 0x000fe40000000004 */
[----:B------:R-:W0:Y:S06]  /*0280*/  I2F.F64.U32 R4, UR4 ;  /* 0x0000000400047d12 */ /* 0x000e2c0008201800 */
[----:B------:R-:W-:-:S08]  /*0290*/  DFMA R12, R10, R12, R10 ;  /* 0x0000000c0a0c722b */ /* 0x000fd0000000000a */
[----:B------:R-:W-:Y:S02]  /*02a0*/  DFMA R10, -R6, R12, 1 ;  /* 0x3ff00000060a742b */ /* 0x000fe4000000010c */
[----:B0-----:R-:W-:-:S06]  /*02b0*/  DADD R8, R4, -R8 ;  /* 0x0000000004087229 */ /* 0x001fcc0000000808 */
[----:B------:R-:W-:-:S04]  /*02c0*/  DFMA R10, R12, R10, R12 ;  /* 0x0000000a0c0a722b */ /* 0x000fc8000000000c */
[----:B------:R-:W-:-:S04]  /*02d0*/  FSETP.GEU.AND P1, PT, |R9|, 6.5827683646048100446e-37, PT ;  /* 0x036000000900780b */ /* 0x000fc80003f2e200 */
[----:B------:R-:W-:-:S08]  /*02e0*/  DMUL R4, R8, R10 ;  /* 0x0000000a08047228 */ /* 0x000fd00000000000 */
[----:B------:R-:W-:-:S08]  /*02f0*/  DFMA R12, -R6, R4, R8 ;  /* 0x00000004060c722b */ /* 0x000fd00000000108 */
[----:B------:R-:W-:Y:S02]  /*0300*/  DFMA R4, R10, R12, R4 ;  /* 0x0000000c0a04722b */ /* 0x000fe40000000004 */
[----:B------:R0:W1:Y:S08]  /*0310*/  F2F.F32.F64 R12, R2 ;  /* 0x00000002000c7310 */ /* 0x0000700000301000 */
[----:B------:R-:W-:-:S05]  /*0320*/  FFMA R10, RZ, R7, R5 ;  /* 0x00000007ff0a7223 */ /* 0x000fca0000000005 */
[----:B------:R-:W-:-:S13]  /*0330*/  FSETP.GT.AND P0, PT, |R10|, 1.469367938527859385e-39, PT ;  /* 0x001000000a00780b */ /* 0x000fda0003f04200 */
[----:B01----:R-:W-:Y:S05]  /*0340*/  @P0 BRA P1, `(.L_x_2) ;  /* 0x00000000001c0947 */ /* 0x003fea0000800000 */
[----:B------:R-:W-:Y:S01]  /*0350*/  IMAD.MOV.U32 R3, RZ, RZ, R9 ;  /* 0x000000ffff037224 */ /* 0x000fe200078e0009 */
[----:B------:R-:W-:Y:S01]  /*0360*/  MOV R14, 0x3a0 ;  /* 0x000003a0000e7802 */ /* 0x000fe20000000f00 */
[----:B------:R-:W-:Y:S02]  /*0370*/  IMAD.MOV.U32 R2, RZ, RZ, R8 ;  /* 0x000000ffff027224 */ /* 0x000fe400078e0008 */
[----:B------:R-:W-:-:S07]  /*0380*/  IMAD.MOV.U32 R9, RZ, RZ, R7 ;  /* 0x000000ffff097224 */ /* 0x000fce00078e0007 */
[----:B------:R-:W-:Y:S05]  /*0390*/  CALL.REL.NOINC `($__internal_0_$__cuda_sm20_div_rn_f64_full) ;  /* 0x0000000400a87944 */ /* 0x000fea0003c00000 */
[----:B------:R-:W-:Y:S01]  /*03a0*/  IMAD.MOV.U32 R4, RZ, RZ, R2 ;  /* 0x000000ffff047224 */ /* 0x000fe200078e0002 */
[----:B------:R-:W-:-:S07]  /*03b0*/  MOV R5, R3 ;  /* 0x0000000300057202 */ /* 0x000fce0000000f00 */
.L_x_2:
[----:B------:R-:W0:Y:S01]  /*03c0*/  LDCU.64 UR6, c[0x0][0x398] ;  /* 0x00007300ff0677ac */ /* 0x000e220008000a00 */
[----:B------:R-:W1:Y:S01]  /*03d0*/  F2F.F32.F64 R4, R4 ;  /* 0x0000000400047310 */ /* 0x000e620000301000 */
[----:B------:R-:W-:Y:S07]  /*03e0*/  BSSY.RECONVERGENT B0, `(.L_x_3) ;  /* 0x0000055000007945 */ /* 0x000fee0003800200 */
[----:B------:R-:W2:Y:S08]  /*03f0*/  F2F.F64.F32 R6, R12 ;  /* 0x0000000c00067310 */ /* 0x000eb00000201800 */
[----:B-1----:R-:W-:Y:S01]  /*0400*/  F2F.F64.F32 R8, R4 ;  /* 0x0000000400087310 */ /* 0x002fe20000201800 */
[----:B--2---:R-:W-:-:S07]  /*0410*/  DADD R6, R6, R6 ;  /* 0x0000000006067229 */ /* 0x004fce0000000006 */
[----:B0-----:R-:W0:Y:S02]  /*0420*/  F2F.F64.F32 R2, UR7 ;  /* 0x0000000700027d10 */ /* 0x001e240008201800 */
[----:B0-----:R-:W-:Y:S01]  /*0430*/  DFMA R6, R6, R8, R2 ;  /* 0x000000080606722b */ /* 0x001fe20000000002 */
[----:B------:R-:W-:-:S04]  /*0440*/  FMUL R9, R4, R4 ;  /* 0x0000000404097220 */ /* 0x000fc80000400000 */
[----:B------:R-:W-:Y:S01]  /*0450*/  FFMA R9, R12, R12, -R9 ;  /* 0x0000000c0c097223 */ /* 0x000fe20000000809 */
[----:B------:R-:W-:-:S04]  /*0460*/  IMAD.MOV.U32 R12, RZ, RZ, 0xff ;  /* 0x000000ffff0c7424 */ /* 0x000fc800078e00ff */
[----:B------:R-:W0:Y:S01]  /*0470*/  F2F.F32.F64 R6, R6 ;  /* 0x0000000600067310 */ /* 0x000e220000301000 */
[----:B------:R-:W-:Y:S01]  /*0480*/  FADD R9, R9, UR6 ;  /* 0x0000000609097e21 */ /* 0x000fe20008000000 */
[----:B------:R-:W1:Y:S03]  /*0490*/  LDCU.64 UR6, c[0x0][0x358] ;  /* 0x00006b00ff0677ac */ /* 0x000e660008000a00 */
[----:B------:R-:W-:Y:S01]  /*04a0*/  FMUL R8, R9, R9 ;  /* 0x0000000909087220 */ /* 0x000fe20000400000 */
[----:B0-----:R-:W-:-:S04]  /*04b0*/  FMUL R5, R6, R6 ;  /* 0x0000000606057220 */ /* 0x001fc80000400000 */
[----:B------:R-:W-:-:S05]  /*04c0*/  FADD R10, R8, R5 ;  /* 0x00000005080a7221 */ /* 0x000fca0000000000 */
[----:B------:R-:W-:-:S13]  /*04d0*/  FSETP.GE.AND P0, PT, R10, 2, PT ;  /* 0x400000000a00780b */ /* 0x000fda0003f06000 */
[----:B-1----:R-:W-:Y:S05]  /*04e0*/  @P0 BRA `(.L_x_4) ;  /* 0x00000004000c0947 */ /* 0x002fea0003800000 */
[----:B------:R-:W0:Y:S01]  /*04f0*/  LDC R4, c[0x0][0x398] ;  /* 0x0000e600ff047b82 */ /* 0x000e220000000800 */
[----:B------:R-:W-:Y:S01]  /*0500*/  IMAD.MOV.U32 R10, RZ, RZ, R6 ;  /* 0x000000ffff0a7224 */ /* 0x000fe200078e0006 */
[----:B------:R-:W-:Y:S01]  /*0510*/  MOV R13, R5 ;  /* 0x00000005000d7202 */ /* 0x000fe20000000f00 */
[----:B------:R-:W-:Y:S02]  /*0520*/  IMAD.MOV.U32 R7, RZ, RZ, R9 ;  /* 0x000000ffff077224 */ /* 0x000fe400078e0009 */
[----:B------:R-:W-:Y:S02]  /*0530*/  IMAD.MOV.U32 R12, RZ, RZ, R8 ;  /* 0x000000ffff0c7224 */ /* 0x000fe400078e0008 */
[----:B------:R-:W-:Y:S02]  /*0540*/  IMAD.MOV.U32 R5, RZ, RZ, 0xff ;  /* 0x000000ffff057424 */ /* 0x000fe400078e00ff */
[----:B------:R-:W-:-:S07]  /*0550*/  IMAD.MOV.U32 R6, RZ, RZ, RZ ;  /* 0x000000ffff067224 */ /* 0x000fce00078e00ff */
.L_x_8:
[----:B------:R-:W1:Y:S01]  /*0560*/  F2F.F64.F32 R8, R7 ;  /* 0x0000000700087310 */ /* 0x000e620000201800 */
[----:B------:R-:W-:-:S04]  /*0570*/  FADD R13, -R13, R12 ;  /* 0x0000000c0d0d7221 */ /* 0x000fc80000000100 */
[----:B0-----:R-:W-:-:S03]  /*0580*/  FADD R13, R13, R4 ;  /* 0x000000040d0d7221 */ /* 0x001fc60000000000 */
[----:B------:R-:W0:Y:S01]  /*0590*/  F2F.F64.F32 R10, R10 ;  /* 0x0000000a000a7310 */ /* 0x000e220000201800 */
[----:B------:R-:W-:Y:S01]  /*05a0*/  FMUL R12, R13, R13 ;  /* 0x0000000d0d0c7220 */ /* 0x000fe20000400000 */
[----:B-1----:R-:W-:-:S08]  /*05b0*/  DADD R8, R8, R8 ;  /* 0x0000000008087229 */ /* 0x002fd00000000008 */
[----:B0-----:R-:W-:-:S06]  /*05c0*/  DFMA R8, R8, R10, R2 ;  /* 0x0000000a0808722b */ /* 0x001fcc0000000002 */
[----:B------:R-:W0:Y:S02]  /*05d0*/  F2F.F32.F64 R14, R8 ;  /* 0x00000008000e7310 */ /* 0x000e240000301000 */
[----:B0-----:R-:W-:-:S04]  /*05e0*/  FMUL R15, R14, R14 ;  /* 0x0000000e0e0f7220 */ /* 0x001fc80000400000 */
[----:B------:R-:W-:-:S05]  /*05f0*/  FADD R11, R12, R15 ;  /* 0x0000000f0c0b7221 */ /* 0x000fca0000000000 */
[----:B------:R-:W-:-:S13]  /*0600*/  FSETP.GE.AND P0, PT, R11, 2, PT ;  /* 0x400000000b00780b */ /* 0x000fda0003f06000 */
[----:B------:R-:W-:Y:S05]  /*0610*/  @P0 BRA `(.L_x_5) ;  /* 0x0000000000bc0947 */ /* 0x000fea0003800000 */
[----:B------:R-:W0:Y:S01]  /*0620*/  F2F.F64.F32 R8, R13 ;  /* 0x0000000d00087310 */ /* 0x000e220000201800 */
[----:B------:R-:W-:-:S04]  /*0630*/  FADD R7, R12, -R15 ;  /* 0x8000000f0c077221 */ /* 0x000fc80000000000 */
[----:B------:R-:W-:-:S03]  /*0640*/  FADD R15, R7, R4 ;  /* 0x00000004070f7221 */ /* 0x000fc60000000000 */
[----:B------:R-:W1:Y:S01]  /*0650*/  F2F.F64.F32 R10, R14 ;  /* 0x0000000e000a7310 */ /* 0x000e620000201800 */
[----:B------:R-:W-:Y:S01]  /*0660*/  FMUL R16, R15, R15 ;  /* 0x0000000f0f107220 */ /* 0x000fe20000400000 */
[----:B0-----:R-:W-:-:S08]  /*0670*/  DADD R8, R8, R8 ;  /* 0x0000000008087229 */ /* 0x001fd00000000008 */
[----:B-1----:R-:W-:-:S06]  /*0680*/  DFMA R8, R8, R10, R2 ;  /* 0x0000000a0808722b */ /* 0x002fcc0000000002 */
[----:B------:R-:W0:Y:S02]  /*0690*/  F2F.F32.F64 R11, R8 ;  /* 0x00000008000b7310 */ /* 0x000e240000301000 */
[----:B0-----:R-:W-:-:S04]  /*06a0*/  FMUL R17, R11, R11 ;  /* 0x0000000b0b117220 */ /* 0x001fc80000400000 */
[----:B------:R-:W-:-:S05]  /*06b0*/  FADD R7, R16, R17 ;  /* 0x0000001110077221 */ /* 0x000fca0000000000 */
[----:B------:R-:W-:-:S13]  /*06c0*/  FSETP.GE.AND P0, PT, R7, 2, PT ;  /* 0x400000000700780b */ /* 0x000fda0003f06000 */
[----:B------:R-:W-:Y:S05]  /*06d0*/  @P0 BRA `(.L_x_6) ;  /* 0x0000000000840947 */ /* 0x000fea0003800000 */
[----:B------:R-:W-:-:S04]  /*06e0*/  IADD3 R12, P1, PT, R5, -0x3, RZ ;  /* 0xfffffffd050c7810 */ /* 0x000fc80007f3e0ff */
[----:B------:R-:W-:Y:S02]  /*06f0*/  ISETP.NE.U32.AND P0, PT, R12, RZ, PT ;  /* 0x000000ff0c00720c */ /* 0x000fe40003f05070 */
[----:B------:R-:W-:-:S04]  /*0700*/  IADD3.X R7, PT, PT, R6, -0x1, RZ, P1, !PT ;  /* 0xffffffff06077810 */ /* 0x000fc80000ffe4ff */
[----:B------:R-:W-:Y:S01]  /*0710*/  ISETP.NE.AND.EX P0, PT, R7, RZ, PT, P0 ;  /* 0x000000ff0700720c */ /* 0x000fe20003f05300 */
[----:B------:R-:W-:-:S12]  /*0720*/  IMAD.MOV.U32 R7, RZ, RZ, RZ ;  /* 0x000000ffff077224 */ /* 0x000fd800078e00ff */
[----:B------:R-:W-:Y:S05]  /*0730*/  @!P0 BRA `(.L_x_7) ;  /* 0x00000000007c8947 */ /* 0x000fea0003800000 */
[----:B------:R-:W0:Y:S01]  /*0740*/  F2F.F64.F32 R8, R15 ;  /* 0x0000000f00087310 */ /* 0x000e220000201800 */
[----:B------:R-:W-:-:S04]  /*0750*/  FADD R7, R16, -R17 ;  /* 0x8000001110077221 */ /* 0x000fc80000000000 */
[----:B------:R-:W-:-:S03]  /*0760*/  FADD R14, R7, R4 ;  /* 0x00000004070e7221 */ /* 0x000fc60000000000 */
[----:B------:R-:W1:Y:S01]  /*0770*/  F2F.F64.F32 R10, R11 ;  /* 0x0000000b000a7310 */ /* 0x000e620000201800 */
[----:B0-----:R-:W-:-:S08]  /*0780*/  DADD R8, R8, R8 ;  /* 0x0000000008087229 */ /* 0x001fd00000000008 */
[----:B-1----:R-:W-:-:S06]  /*0790*/  DFMA R8, R8, R10, R2 ;  /* 0x0000000a0808722b */ /* 0x002fcc0000000002 */
[----:B------:R-:W0:Y:S02]  /*07a0*/  F2F.F32.F64 R18, R8 ;  /* 0x0000000800127310 */ /* 0x000e240000301000 */
[----:B0-----:R-:W-:-:S04]  /*07b0*/  FMUL R7, R18, R18 ;  /* 0x0000001212077220 */ /* 0x001fc80000400000 */
[----:B------:R-:W-:-:S05]  /*07c0*/  FFMA R10, R14, R14, R7 ;  /* 0x0000000e0e0a7223 */ /* 0x000fca0000000007 */
[----:B------:R-:W-:-:S13]  /*07d0*/  FSETP.GE.AND P0, PT, R10, 2, PT ;  /* 0x400000000a00780b */ /* 0x000fda0003f06000 */
[----:B------:R-:W-:Y:S05]  /*07e0*/  @P0 BRA `(.L_x_4) ;  /* 0x00000000004c0947 */ /* 0x000fea0003800000 */
[----:B------:R-:W0:Y:S01]  /*07f0*/  F2F.F64.F32 R8, R14 ;  /* 0x0000000e00087310 */ /* 0x000e220000201800 */
[----:B------:R-:W-:Y:S01]  /*0800*/  FFMA R7, R14, R14, -R7 ;  /* 0x0000000e0e077223 */ /* 0x000fe20000000807 */
[----:B------:R-:W-:-:S03]  /*0810*/  IADD3 R5, P1, PT, R5, -0x4, RZ ;  /* 0xfffffffc05057810 */ /* 0x000fc60007f3e0ff */
[----:B------:R-:W-:Y:S01]  /*0820*/  FADD R7, R7, R4 ;  /* 0x0000000407077221 */ /* 0x000fe20000000000 */
[----:B------:R-:W-:Y:S02]  /*0830*/  IADD3.X R6, PT, PT, R6, -0x1, RZ, P1, !PT ;  /* 0xffffffff06067810 */ /* 0x000fe40000ffe4ff */
        /* <DEDUP_REMOVED lines=8> */
[----:B------:R-:W-:Y:S05]  /*08c0*/  @!P0 BRA `(.L_x_8) ;  /* 0xfffffffc00248947 */ /* 0x000fea000383ffff */
[----:B------:R-:W-:Y:S01]  /*08d0*/  IMAD.MOV.U32 R12, RZ, RZ, R5 ;  /* 0x000000ffff0c7224 */ /* 0x000fe200078e0005 */
[----:B------:R-:W-:Y:S06]  /*08e0*/  BRA `(.L_x_4) ;  /* 0x00000000000c7947 */ /* 0x000fec0003800000 */
.L_x_6:
[----:B------:R-:W-:Y:S01]  /*08f0*/  IADD3 R12, PT, PT, R5, -0x2, RZ ;  /* 0xfffffffe050c7810 */ /* 0x000fe20007ffe0ff */
[----:B------:R-:W-:Y:S06]  /*0900*/  BRA `(.L_x_4) ;  /* 0x0000000000047947 */ /* 0x000fec0003800000 */
.L_x_5:
[----:B------:R-:W-:-:S07]  /*0910*/  VIADD R12, R5, 0xffffffff ;  /* 0xffffffff050c7836 */ /* 0x000fce0000000000 */
.L_x_4:
[----:B------:R-:W-:-:S07]  /*0920*/  IMAD.MOV.U32 R7, RZ, RZ, R12 ;  /* 0x000000ffff077224 */ /* 0x000fce00078e000c */
.L_x_7:
[----:B------:R-:W-:Y:S05]  /*0930*/  BSYNC.RECONVERGENT B0 ;  /* 0x0000000000007941 */ /* 0x000fea0003800200 */
.L_x_3:
[----:B------:R-:W0:Y:S01]  /*0940*/  LDC R11, c[0x0][0x380] ;  /* 0x0000e000ff0b7b82 */ /* 0x000e220000000800 */
[C---:B------:R-:W-:Y:S01]  /*0950*/  IMAD R4, R7.reuse, 0x800, R7 ;  /* 0x0000080007047824 */ /* 0x040fe200078e0207 */
[----:B------:R-:W-:Y:S01]  /*0960*/  SHF.L.U32 R7, R7, 0x3, RZ ;  /* 0x0000000307077819 */ /* 0x000fe200000006ff */
[----:B------:R-:W-:Y:S02]  /*0970*/  UMOV UR5, 0x3340 ;  /* 0x0000334000057882 */ /* 0x000fe40000000000 */
[----:B------:R-:W-:Y:S02]  /*0980*/  IMAD.U32 R6, RZ, RZ, UR5 ;  /* 0x00000005ff067e24 */ /* 0x000fe4000f8e00ff */
[----:B------:R-:W-:Y:S01]  /*0990*/  IMAD.U32 R4, R4, 0x400, R7 ;  /* 0x0000040004047824 */ /* 0x000fe200078e0007 */
[----:B------:R-:W1:Y:S02]  /*09a0*/  LDC.64 R2, c[0x0][0x390] ;  /* 0x0000e400ff027b82 */ /* 0x000e640000000a00 */
[----:B------:R-:W-:-:S02]  /*09b0*/  PRMT R9, R7, R6, 0xffff ;  /* 0x0000ffff07097416 */ /* 0x000fc40000000006 */
[--C-:B------:R-:W-:Y:S02]  /*09c0*/  SHF.R.U32.HI R5, RZ, 0x10, R4.reuse ;  /* 0x00000010ff057819 */ /* 0x100fe40000011604 */
[----:B------:R-:W-:-:S04]  /*09d0*/  SHF.R.U32.HI R4, RZ, 0x8, R4 ;  /* 0x00000008ff047819 */ /* 0x000fc80000011604 */
[----:B------:R-:W-:-:S04]  /*09e0*/  PRMT R4, R5, 0x3340, R4 ;  /* 0x0000334005047816 */ /* 0x000fc80000000004 */
[----:B------:R-:W-:Y:S01]  /*09f0*/  PRMT R9, R4, 0x5410, R9 ;  /* 0x0000541004097816 */ /* 0x000fe20000000009 */
[----:B0-----:R-:W-:-:S04]  /*0a00*/  IMAD R7, R0, R11, UR4 ;  /* 0x0000000400077e24 */ /* 0x001fc8000f8e020b */
[----:B-1----:R-:W-:-:S05]  /*0a10*/  IMAD.WIDE R2, R7, 0x4, R2 ;  /* 0x0000000407027825 */ /* 0x002fca00078e0202 */
[----:B------:R-:W-:Y:S01]  /*0a20*/  STG.E desc[UR6][R2.64], R9 ;  /* 0x0000000902007986 */ /* 0x000fe2000c101906 */
[----:B------:R-:W-:Y:S05]  /*0a30*/  EXIT ;  /* 0x000000000000794d */ /* 0x000fea0003800000 */
        .weak           $__internal_0_$__cuda_sm20_div_rn_f64_full
        .type           $__internal_0_$__cuda_sm20_div_rn_f64_full,@function
        .size           $__internal_0_$__cuda_sm20_div_rn_f64_full,(.L_x_15 - $__internal_0_$__cuda_sm20_div_rn_f64_full)
$__internal_0_$__cuda_sm20_div_rn_f64_full:
[C---:B------:R-:W-:Y:S01]  /*0a40*/  FSETP.GEU.AND P0, PT, |R9|.reuse, 1.469367938527859385e-39, PT ;  /* 0x001000000900780b */ /* 0x040fe20003f0e200 */
[----:B------:R-:W-:Y:S01]  /*0a50*/  IMAD.MOV.U32 R8, RZ, RZ, R6 ;  /* 0x000000ffff087224 */ /* 0x000fe200078e0006 */
[----:B------:R-:W-:Y:S01]  /*0a60*/  LOP3.LUT R10, R9, 0x800fffff, RZ, 0xc0, !PT ;  /* 0x800fffff090a7812 */ /* 0x000fe200078ec0ff */
[----:B------:R-:W-:Y:S01]  /*0a70*/  IMAD.MOV.U32 R7, RZ, RZ, R3 ;  /* 0x000000ffff077224 */ /* 0x000fe200078e0003 */
[----:B------:R-:W-:Y:S01]  /*0a80*/  MOV R13, 0x1ca00000 ;  /* 0x1ca00000000d7802 */ /* 0x000fe20000000f00 */
[----:B------:R-:W-:Y:S01]  /*0a90*/  IMAD.MOV.U32 R16, RZ, RZ, 0x1 ;  /* 0x00000001ff107424 */ /* 0x000fe200078e00ff */
[----:B------:R-:W-:Y:S01]  /*0aa0*/  LOP3.LUT R11, R10, 0x3ff00000, RZ, 0xfc, !PT ;  /* 0x3ff000000a0b7812 */ /* 0x000fe200078efcff */
[----:B------:R-:W-:Y:S01]  /*0ab0*/  BSSY.RECONVERGENT B1, `(.L_x_9) ;  /* 0x0000054000017945 */ /* 0x000fe20003800200 */
[----:B------:R-:W-:Y:S01]  /*0ac0*/  MOV R10, R6 ;  /* 0x00000006000a7202 */ /* 0x000fe20000000f00 */
[----:B------:R-:W-:Y:S01]  /*0ad0*/  IMAD.MOV.U32 R6, RZ, RZ, R2 ;  /* 0x000000ffff067224 */ /* 0x000fe200078e0002 */
[----:B------:R-:W-:-:S02]  /*0ae0*/  FSETP.GEU.AND P2, PT, |R7|, 1.469367938527859385e-39, PT ;  /* 0x001000000700780b */ /* 0x000fc40003f4e200 */
[----:B------:R-:W-:Y:S01]  /*0af0*/  LOP3.LUT R15, R7, 0x7ff00000, RZ, 0xc0, !PT ;  /* 0x7ff00000070f7812 */ /* 0x000fe200078ec0ff */
[----:B------:R-:W-:Y:S01]  /*0b00*/  @!P0 DMUL R10, R8, 8.98846567431157953865e+307 ;  /* 0x7fe00000080a8828 */ /* 0x000fe20000000000 */
[----:B------:R-:W-:-:S04]  /*0b10*/  LOP3.LUT R20, R9, 0x7ff00000, RZ, 0xc0, !PT ;  /* 0x7ff0000009147812 */ /* 0x000fc800078ec0ff */
[----:B------:R-:W-:Y:S01]  /*0b20*/  ISETP.GE.U32.AND P1, PT, R15, R20, PT ;  /* 0x000000140f00720c */ /* 0x000fe20003f26070 */
[----:B------:R-:W0:Y:S04]  /*0b30*/  MUFU.RCP64H R17, R11 ;  /* 0x0000000b00117308 */ /* 0x000e280000001800 */
[----:B------:R-:W-:-:S04]  /*0b40*/  @!P2 LOP3.LUT R18, R9, 0x7ff00000, RZ, 0xc0, !PT ;  /* 0x7ff000000912a812 */ /* 0x000fc800078ec0ff */
[----:B------:R-:W-:-:S04]  /*0b50*/  @!P2 ISETP.GE.U32.AND P3, PT, R15, R18, PT ;  /* 0x000000120f00a20c */ /* 0x000fc80003f66070 */
[----:B------:R-:W-:-:S04]  /*0b60*/  @!P2 SEL R19, R13, 0x63400000, !P3 ;  /* 0x634000000d13a807 */ /* 0x000fc80005800000 */
[----:B------:R-:W-:Y:S01]  /*0b70*/  @!P2 LOP3.LUT R22, R19, 0x80000000, R7, 0xf8, !PT ;  /* 0x800000001316a812 */ /* 0x000fe200078ef807 */
[----:B0-----:R-:W-:-:S03]  /*0b80*/  DFMA R2, R16, -R10, 1 ;  /* 0x3ff000001002742b */ /* 0x001fc6000000080a */
[----:B------:R-:W-:Y:S01]  /*0b90*/  @!P2 LOP3.LUT R23, R22, 0x100000, RZ, 0xfc, !PT ;  /* 0x001000001617a812 */ /* 0x000fe200078efcff */
[----:B------:R-:W-:-:S04]  /*0ba0*/  @!P2 IMAD.MOV.U32 R22, RZ, RZ, RZ ;  /* 0x000000ffff16a224 */ /* 0x000fc800078e00ff */
[----:B------:R-:W-:-:S08]  /*0bb0*/  DFMA R2, R2, R2, R2 ;  /* 0x000000020202722b */ /* 0x000fd00000000002 */
[----:B------:R-:W-:Y:S01]  /*0bc0*/  DFMA R16, R16, R2, R16 ;  /* 0x000000021010722b */ /* 0x000fe20000000010 */
[----:B------:R-:W-:Y:S01]  /*0bd0*/  SEL R3, R13, 0x63400000, !P1 ;  /* 0x634000000d037807 */ /* 0x000fe20004800000 */
[----:B------:R-:W-:-:S03]  /*0be0*/  IMAD.MOV.U32 R2, RZ, RZ, R6 ;  /* 0x000000ffff027224 */ /* 0x000fc600078e0006 */
[----:B------:R-:W-:-:S03]  /*0bf0*/  LOP3.LUT R3, R3, 0x800fffff, R7, 0xf8, !PT ;  /* 0x800fffff03037812 */ /* 0x000fc600078ef807 */
[----:B------:R-:W-:-:S03]  /*0c00*/  DFMA R18, R16, -R10, 1 ;  /* 0x3ff000001012742b */ /* 0x000fc6000000080a */
[----:B------:R-:W-:Y:S01]  /*0c10*/  @!P2 DFMA R2, R2, 2, -R22 ;  /* 0x400000000202a82b */ /* 0x000fe20000000816 */
[----:B------:R-:W-:Y:S01]  /*0c20*/  IMAD.MOV.U32 R22, RZ, RZ, R15 ;  /* 0x000000ffff167224 */ /* 0x000fe200078e000f */
[----:B------:R-:W-:-:S03]  /*0c30*/  MOV R23, R20 ;  /* 0x0000001400177202 */ /* 0x000fc60000000f00 */
[----:B------:R-:W-:Y:S01]  /*0c40*/  DFMA R16, R16, R18, R16 ;  /* 0x000000121010722b */ /* 0x000fe20000000010 */
[----:B------:R-:W-:-:S04]  /*0c50*/  @!P0 LOP3.LUT R23, R11, 0x7ff00000, RZ, 0xc0, !PT ;  /* 0x7ff000000b178812 */ /* 0x000fc800078ec0ff */
[----:B------:R-:W-:Y:S01]  /*0c60*/  @!P2 LOP3.LUT R22, R3, 0x7ff00000, RZ, 0xc0, !PT ;  /* 0x7ff000000316a812 */ /* 0x000fe200078ec0ff */
[----:B------:R-:W-:Y:S02]  /*0c70*/  VIADD R25, R23, 0xffffffff ;  /* 0xffffffff17197836 */ /* 0x000fe40000000000 */
[----:B------:R-:W-:Y:S02]  /*0c80*/  DMUL R18, R16, R2 ;  /* 0x0000000210127228 */ /* 0x000fe40000000000 */
[----:B------:R-:W-:-:S05]  /*0c90*/  VIADD R24, R22, 0xffffffff ;  /* 0xffffffff16187836 */ /* 0x000fca0000000000 */
[----:B------:R-:W-:Y:S01]  /*0ca0*/  ISETP.GT.U32.AND P0, PT, R24, 0x7feffffe, PT ;  /* 0x7feffffe1800780c */ /* 0x000fe20003f04070 */
[----:B------:R-:W-:-:S03]  /*0cb0*/  DFMA R20, R18, -R10, R2 ;  /* 0x8000000a1214722b */ /* 0x000fc60000000002 */
[----:B------:R-:W-:-:S05]  /*0cc0*/  ISETP.GT.U32.OR P0, PT, R25, 0x7feffffe, P0 ;  /* 0x7feffffe1900780c */ /* 0x000fca0000704470 */
[----:B------:R-:W-:-:S08]  /*0cd0*/  DFMA R16, R16, R20, R18 ;  /* 0x000000141010722b */ /* 0x000fd00000000012 */
[----:B------:R-:W-:Y:S05]  /*0ce0*/  @P0 BRA `(.L_x_10) ;  /* 0x00000000006c0947 */ /* 0x000fea0003800000 */
[----:B------:R-:W-:-:S04]  /*0cf0*/  LOP3.LUT R18, R9, 0x7ff00000, RZ, 0xc0, !PT ;  /* 0x7ff0000009127812 */ /* 0x000fc800078ec0ff */
[CC--:B------:R-:W-:Y:S02]  /*0d00*/  VIADDMNMX R6, R15.reuse, -R18.reuse, 0xb9600000, !PT ;  /* 0xb96000000f067446 */ /* 0x0c0fe40007800912 */
[----:B------:R-:W-:Y:S02]  /*0d10*/  ISETP.GE.U32.AND P0, PT, R15, R18, PT ;  /* 0x000000120f00720c */ /* 0x000fe40003f06070 */
[----:B------:R-:W-:Y:S02]  /*0d20*/  VIMNMX R6, PT, PT, R6, 0x46a00000, PT ;  /* 0x46a0000006067848 */ /* 0x000fe40003fe0100 */
[----:B------:R-:W-:-:S05]  /*0d30*/  SEL R13, R13, 0x63400000, !P0 ;  /* 0x634000000d0d7807 */ /* 0x000fca0004000000 */
[----:B------:R-:W-:Y:S02]  /*0d40*/  IMAD.IADD R13, R6, 0x1, -R13 ;  /* 0x00000001060d7824 */ /* 0x000fe400078e0a0d */
[----:B------:R-:W-:-:S03]  /*0d50*/  IMAD.MOV.U32 R6, RZ, RZ, RZ ;  /* 0x000000ffff067224 */ /* 0x000fc600078e00ff */
[----:B------:R-:W-:-:S06]  /*0d60*/  IADD3 R7, PT, PT, R13, 0x7fe00000, RZ ;  /* 0x7fe000000d077810 */ /* 0x000fcc0007ffe0ff */
[----:B------:R-:W-:-:S10]  /*0d70*/  DMUL R18, R16, R6 ;  /* 0x0000000610127228 */ /* 0x000fd40000000000 */
[----:B------:R-:W-:-:S13]  /*0d80*/  FSETP.GTU.AND P0, PT, |R19|, 1.469367938527859385e-39, PT ;  /* 0x001000001300780b */ /* 0x000fda0003f0c200 */
[----:B------:R-:W-:Y:S05]  /*0d90*/  @P0 BRA `(.L_x_11) ;  /* 0x0000000000940947 */ /* 0x000fea0003800000 */
[----:B------:R-:W-:Y:S01]  /*0da0*/  DFMA R2, R16, -R10, R2 ;  /* 0x8000000a1002722b */ /* 0x000fe20000000002 */
[----:B------:R-:W-:-:S09]  /*0db0*/  IMAD.MOV.U32 R6, RZ, RZ, RZ ;  /* 0x000000ffff067224 */ /* 0x000fd200078e00ff */
[C---:B------:R-:W-:Y:S02]  /*0dc0*/  FSETP.NEU.AND P0, PT, R3.reuse, RZ, PT ;  /* 0x000000ff0300720b */ /* 0x040fe40003f0d000 */
[----:B------:R-:W-:-:S04]  /*0dd0*/  LOP3.LUT R9, R3, 0x80000000, R9, 0x48, !PT ;  /* 0x8000000003097812 */ /* 0x000fc800078e4809 */
[----:B------:R-:W-:-:S07]  /*0de0*/  LOP3.LUT R7, R9, R7, RZ, 0xfc, !PT ;  /* 0x0000000709077212 */ /* 0x000fce00078efcff */
[----:B------:R-:W-:Y:S05]  /*0df0*/  @!P0 BRA `(.L_x_11) ;  /* 0x00000000007c8947 */ /* 0x000fea0003800000 */
[----:B------:R-:W-:Y:S01]  /*0e00*/  IMAD.MOV R3, RZ, RZ, -R13 ;  /* 0x000000ffff037224 */ /* 0x000fe200078e0a0d */
[----:B------:R-:W-:Y:S01]  /*0e10*/  MOV R2, RZ ;  /* 0x000000ff00027202 */ /* 0x000fe20000000f00 */
[----:B------:R-:W-:-:S05]  /*0e20*/  DMUL.RP R6, R16, R6 ;  /* 0x0000000610067228 */ /* 0x000fca0000008000 */
[----:B------:R-:W-:-:S05]  /*0e30*/  DFMA R2, R18, -R2, R16 ;  /* 0x800000021202722b */ /* 0x000fca0000000010 */
[----:B------:R-:W-:Y:S02]  /*0e40*/  LOP3.LUT R9, R7, R9, RZ, 0x3c, !PT ;  /* 0x0000000907097212 */ /* 0x000fe400078e3cff */
[----:B------:R-:W-:-:S04]  /*0e50*/  IADD3 R2, PT, PT, -R13, -0x43300000, RZ ;  /* 0xbcd000000d027810 */ /* 0x000fc80007ffe1ff */
[----:B------:R-:W-:-:S04]  /*0e60*/  FSETP.NEU.AND P0, PT, |R3|, R2, PT ;  /* 0x000000020300720b */ /* 0x000fc80003f0d200 */
[----:B------:R-:W-:Y:S02]  /*0e70*/  FSEL R18, R6, R18, !P0 ;  /* 0x0000001206127208 */ /* 0x000fe40004000000 */
[----:B------:R-:W-:Y:S01]  /*0e80*/  FSEL R19, R9, R19, !P0 ;  /* 0x0000001309137208 */ /* 0x000fe20004000000 */
[----:B------:R-:W-:Y:S06]  /*0e90*/  BRA `(.L_x_11) ;  /* 0x0000000000547947 */ /* 0x000fec0003800000 */
.L_x_10:
[----:B------:R-:W-:-:S14]  /*0ea0*/  DSETP.NAN.AND P0, PT, R6, R6, PT ;  /* 0x000000060600722a */ /* 0x000fdc0003f08000 */
[----:B------:R-:W-:Y:S05]  /*0eb0*/  @P0 BRA `(.L_x_12) ;  /* 0x0000000000440947 */ /* 0x000fea0003800000 */
[----:B------:R-:W-:-:S14]  /*0ec0*/  DSETP.NAN.AND P0, PT, R8, R8, PT ;  /* 0x000000080800722a */ /* 0x000fdc0003f08000 */
[----:B------:R-:W-:Y:S05]  /*0ed0*/  @P0 BRA `(.L_x_13) ;  /* 0x0000000000300947 */ /* 0x000fea0003800000 */
[----:B------:R-:W-:Y:S01]  /*0ee0*/  ISETP.NE.AND P0, PT, R22, R23, PT ;  /* 0x000000171600720c */ /* 0x000fe20003f05270 */
[----:B------:R-:W-:Y:S02]  /*0ef0*/  IMAD.MOV.U32 R18, RZ, RZ, 0x0 ;  /* 0x00000000ff127424 */ /* 0x000fe400078e00ff */
[----:B------:R-:W-:-:S10]  /*0f00*/  IMAD.MOV.U32 R19, RZ, RZ, -0x80000 ;  /* 0xfff80000ff137424 */ /* 0x000fd400078e00ff */
[----:B------:R-:W-:Y:S05]  /*0f10*/  @!P0 BRA `(.L_x_11) ;  /* 0x0000000000348947 */ /* 0x000fea0003800000 */
[----:B------:R-:W-:Y:S02]  /*0f20*/  ISETP.NE.AND P0, PT, R22, 0x7ff00000, PT ;  /* 0x7ff000001600780c */ /* 0x000fe40003f05270 */
[----:B------:R-:W-:Y:S02]  /*0f30*/  LOP3.LUT R19, R7, 0x80000000, R9, 0x48, !PT ;  /* 0x8000000007137812 */ /* 0x000fe400078e4809 */
[----:B------:R-:W-:-:S13]  /*0f40*/  ISETP.EQ.OR P0, PT, R23, RZ, !P0 ;  /* 0x000000ff1700720c */ /* 0x000fda0004702670 */
[----:B------:R-:W-:Y:S01]  /*0f50*/  @P0 LOP3.LUT R2, R19, 0x7ff00000, RZ, 0xfc, !PT ;  /* 0x7ff0000013020812 */ /* 0x000fe200078efcff */
[----:B------:R-:W-:Y:S01]  /*0f60*/  @!P0 IMAD.MOV.U32 R18, RZ, RZ, RZ ;  /* 0x000000ffff128224 */ /* 0x000fe200078e00ff */
[----:B------:R-:W-:-:S03]  /*0f70*/  @P0 MOV R18, RZ ;  /* 0x000000ff00120202 */ /* 0x000fc60000000f00 */
[----:B------:R-:W-:Y:S01]  /*0f80*/  @P0 IMAD.MOV.U32 R19, RZ, RZ, R2 ;  /* 0x000000ffff130224 */ /* 0x000fe200078e0002 */
[----:B------:R-:W-:Y:S06]  /*0f90*/  BRA `(.L_x_11) ;  /* 0x0000000000147947 */ /* 0x000fec0003800000 */
.L_x_13:
[----:B------:R-:W-:Y:S01]  /*0fa0*/  LOP3.LUT R19, R9, 0x80000, RZ, 0xfc, !PT ;  /* 0x0008000009137812 */ /* 0x000fe200078efcff */
[----:B------:R-:W-:Y:S01]  /*0fb0*/  IMAD.MOV.U32 R18, RZ, RZ, R8 ;  /* 0x000000ffff127224 */ /* 0x000fe200078e0008 */
[----:B------:R-:W-:Y:S06]  /*0fc0*/  BRA `(.L_x_11) ;  /* 0x0000000000087947 */ /* 0x000fec0003800000 */
.L_x_12:
[----:B------:R-:W-:Y:S01]  /*0fd0*/  LOP3.LUT R19, R7, 0x80000, RZ, 0xfc, !PT ;  /* 0x0008000007137812 */ /* 0x000fe200078efcff */
[----:B------:R-:W-:-:S07]  /*0fe0*/  IMAD.MOV.U32 R18, RZ, RZ, R6 ;  /* 0x000000ffff127224 */ /* 0x000fce00078e0006 */
.L_x_11:
[----:B------:R-:W-:Y:S05]  /*0ff0*/  BSYNC.RECONVERGENT B1 ;  /* 0x0000000000017941 */ /* 0x000fea0003800200 */
.L_x_9:
[----:B------:R-:W-:Y:S01]  /*1000*/  IMAD.MOV.U32 R15, RZ, RZ, 0x0 ;  /* 0x00000000ff0f7424 */ /* 0x000fe200078e00ff */
[----:B------:R-:W-:Y:S01]  /*1010*/  MOV R2, R18 ;  /* 0x0000001200027202 */ /* 0x000fe20000000f00 */
[----:B------:R-:W-:Y:S02]  /*1020*/  IMAD.MOV.U32 R3, RZ, RZ, R19 ;  /* 0x000000ffff037224 */ /* 0x000fe400078e0013 */
[----:B------:R-:W-:Y:S05]  /*1030*/  RET.REL.NODEC R14 `(_Z11JuliaKerneliiiP6uchar4ff) ;  /* 0xffffffec0ef07950 */ /* 0x000fea0003c3ffff */
.L_x_14:
[----:B------:R-:W-:-:S00]  /*1040*/  BRA `(.L_x_14) ;  /* 0xfffffffc00fc7947 */ /* 0x000fc0000383ffff */
[----:B------:R-:W-:-:S00]  /*1050*/  NOP ;  /* 0x0000000000007918 */ /* 0x000fc00000000000 */
        /* <DEDUP_REMOVED lines=10> */
.L_x_15:


//--------------------- .nv.shared.reserved.0     --------------------------
	.section	.nv.shared.reserved.0,"aw",@nobits
	.weak		__nv_reservedSMEM_offset_0_alias
	.size		__nv_reservedSMEM_offset_0_alias, 0, 64
	.other		__nv_reservedSMEM_offset_0_alias,@"STO_CUDA_RESERVED_SHARED STV_DEFAULT"
__nv_reservedSMEM_offset_0_alias:
	.zero		0
	.zero		64


//--------------------- .nv.constant0._Z11JuliaKerneliiiP6uchar4ff --------------------------
	.section	.nv.constant0._Z11JuliaKerneliiiP6uchar4ff,"a",@progbits
	.sectionflags	@""
	.align	4
.nv.constant0._Z11JuliaKerneliiiP6uchar4ff:
	.zero		928


//--------------------- SYMBOLS --------------------------

	.type		.nv.reservedSmem.offset0,@object
	.size		.nv.reservedSmem.offset0,0x4
